//
// Generated by NVIDIA NVVM Compiler
//
// Compiler Build ID: CL-36424714
// Cuda compilation tools, release 13.0, V13.0.88
// Based on NVVM 20.0.0
//

.version 9.0
.target sm_100
.address_size 64

	// .globl	_Z14gpu_matrixmultPfS_S_iii
.extern .func  (.param .b32 func_retval0) vprintf
(
	.param .b64 vprintf_param_0,
	.param .b64 vprintf_param_1
)
;
// _ZZ14gpu_matrixmultPfS_S_iiiE2As has been demoted
// _ZZ14gpu_matrixmultPfS_S_iiiE2Bs has been demoted
.global .align 1 .b8 $str$2[30] = {69, 114, 114, 111, 114, 32, 45, 32, 98, 108, 111, 99, 107, 32, 105, 115, 32, 110, 111, 116, 32, 115, 113, 117, 97, 114, 101, 33, 10};
.global .align 1 .b8 $str$3[19] = {87, 101, 39, 114, 101, 32, 110, 111, 116, 32, 110, 101, 101, 100, 101, 100, 33, 10};
.global .align 1 .b8 $str$4[71] = {87, 65, 82, 78, 73, 78, 71, 58, 32, 109, 97, 116, 114, 105, 120, 32, 112, 32, 100, 105, 109, 101, 110, 115, 105, 111, 110, 32, 105, 115, 32, 110, 111, 116, 32, 97, 32, 112, 101, 114, 102, 101, 99, 116, 32, 109, 117, 108, 116, 105, 112, 108, 101, 32, 111, 102, 32, 98, 108, 111, 99, 107, 32, 119, 105, 100, 116, 104, 33, 10};
.global .align 1 .b8 $str$5[71] = {87, 65, 82, 78, 73, 78, 71, 58, 32, 109, 97, 116, 114, 105, 120, 32, 109, 32, 100, 105, 109, 101, 110, 115, 105, 111, 110, 32, 105, 115, 32, 110, 111, 116, 32, 97, 32, 112, 101, 114, 102, 101, 99, 116, 32, 109, 117, 108, 116, 105, 112, 108, 101, 32, 111, 102, 32, 98, 108, 111, 99, 107, 32, 119, 105, 100, 116, 104, 33, 10};
.global .align 1 .b8 $str$6[71] = {87, 65, 82, 78, 73, 78, 71, 58, 32, 109, 97, 116, 114, 105, 120, 32, 110, 32, 100, 105, 109, 101, 110, 115, 105, 111, 110, 32, 105, 115, 32, 110, 111, 116, 32, 97, 32, 112, 101, 114, 102, 101, 99, 116, 32, 109, 117, 108, 116, 105, 112, 108, 101, 32, 111, 102, 32, 98, 108, 111, 99, 107, 32, 119, 105, 100, 116, 104, 33, 10};

.visible .entry _Z14gpu_matrixmultPfS_S_iii(
	.param .u64 .ptr .align 1 _Z14gpu_matrixmultPfS_S_iii_param_0,
	.param .u64 .ptr .align 1 _Z14gpu_matrixmultPfS_S_iii_param_1,
	.param .u64 .ptr .align 1 _Z14gpu_matrixmultPfS_S_iii_param_2,
	.param .u32 _Z14gpu_matrixmultPfS_S_iii_param_3,
	.param .u32 _Z14gpu_matrixmultPfS_S_iii_param_4,
	.param .u32 _Z14gpu_matrixmultPfS_S_iii_param_5
)
{
	.reg .pred 	%p<18>;
	.reg .b32 	%r<111>;
	.reg .b32 	%f<73>;
	.reg .b64 	%rd<23>;
	// demoted variable
	.shared .align 4 .b8 _ZZ14gpu_matrixmultPfS_S_iiiE2As[4096];
	// demoted variable
	.shared .align 4 .b8 _ZZ14gpu_matrixmultPfS_S_iiiE2Bs[4096];
	ld.param.u64 	%rd3, [_Z14gpu_matrixmultPfS_S_iii_param_0];
	ld.param.u64 	%rd4, [_Z14gpu_matrixmultPfS_S_iii_param_1];
	ld.param.u64 	%rd5, [_Z14gpu_matrixmultPfS_S_iii_param_2];
	ld.param.u32 	%r31, [_Z14gpu_matrixmultPfS_S_iii_param_3];
	ld.param.u32 	%r32, [_Z14gpu_matrixmultPfS_S_iii_param_4];
	ld.param.u32 	%r33, [_Z14gpu_matrixmultPfS_S_iii_param_5];
	mov.u32 	%r1, %ntid.x;
	mov.u32 	%r34, %ntid.y;
	setp.eq.s32 	%p1, %r1, %r34;
	@%p1 bra 	$L__BB0_2;
	mov.u64 	%rd6, $str$2;
	cvta.global.u64 	%rd7, %rd6;
	{ // callseq 0, 0
	.param .b64 param0;
	st.param.b64 	[param0], %rd7;
	.param .b64 param1;
	st.param.b64 	[param1], 0;
	.param .b32 retval0;
	call.uni (retval0), 
	vprintf, 
	(
	param0, 
	param1
	);
	ld.param.b32 	%r35, [retval0];
	} // callseq 0
	bra.uni 	$L__BB0_25;
$L__BB0_2:
	mov.u32 	%r2, %tid.x;
	mov.u32 	%r3, %tid.y;
	mov.u32 	%r37, %ctaid.x;
	mov.u32 	%r38, %ctaid.y;
	mad.lo.s32 	%r4, %r37, %r1, %r2;
	mad.lo.s32 	%r39, %r38, %r1, %r3;
	setp.le.s32 	%p2, %r4, %r32;
	setp.le.s32 	%p3, %r39, %r31;
	and.pred  	%p4, %p2, %p3;
	@%p4 bra 	$L__BB0_4;
	mov.u64 	%rd21, $str$3;
	cvta.global.u64 	%rd22, %rd21;
	{ // callseq 4, 0
	.param .b64 param0;
	st.param.b64 	[param0], %rd22;
	.param .b64 param1;
	st.param.b64 	[param1], 0;
	.param .b32 retval0;
	call.uni (retval0), 
	vprintf, 
	(
	param0, 
	param1
	);
	ld.param.b32 	%r102, [retval0];
	} // callseq 4
	bra.uni 	$L__BB0_25;
$L__BB0_4:
	rem.s32 	%r40, %r33, %r1;
	setp.lt.s32 	%p5, %r40, 1;
	@%p5 bra 	$L__BB0_6;
	mov.u64 	%rd8, $str$4;
	cvta.global.u64 	%rd9, %rd8;
	{ // callseq 1, 0
	.param .b64 param0;
	st.param.b64 	[param0], %rd9;
	.param .b64 param1;
	st.param.b64 	[param1], 0;
	.param .b32 retval0;
	call.uni (retval0), 
	vprintf, 
	(
	param0, 
	param1
	);
	ld.param.b32 	%r41, [retval0];
	} // callseq 1
$L__BB0_6:
	rem.u32 	%r43, %r32, %r1;
	setp.eq.s32 	%p6, %r43, 0;
	@%p6 bra 	$L__BB0_8;
	mov.u64 	%rd10, $str$5;
	cvta.global.u64 	%rd11, %rd10;
	{ // callseq 2, 0
	.param .b64 param0;
	st.param.b64 	[param0], %rd11;
	.param .b64 param1;
	st.param.b64 	[param1], 0;
	.param .b32 retval0;
	call.uni (retval0), 
	vprintf, 
	(
	param0, 
	param1
	);
	ld.param.b32 	%r44, [retval0];
	} // callseq 2
$L__BB0_8:
	rem.u32 	%r46, %r31, %r1;
	setp.eq.s32 	%p7, %r46, 0;
	@%p7 bra 	$L__BB0_10;
	mov.u64 	%rd12, $str$6;
	cvta.global.u64 	%rd13, %rd12;
	{ // callseq 3, 0
	.param .b64 param0;
	st.param.b64 	[param0], %rd13;
	.param .b64 param1;
	st.param.b64 	[param1], 0;
	.param .b32 retval0;
	call.uni (retval0), 
	vprintf, 
	(
	param0, 
	param1
	);
	ld.param.b32 	%r47, [retval0];
	} // callseq 3
$L__BB0_10:
	div.s32 	%r6, %r33, %r1;
	setp.lt.s32 	%p8, %r6, 1;
	mov.f32 	%f71, 0f00000000;
	@%p8 bra 	$L__BB0_24;
	mad.lo.s32 	%r7, %r33, %r39, %r2;
	mul.lo.s32 	%r8, %r1, %r3;
	add.s32 	%r50, %r8, %r2;
	shl.b32 	%r51, %r50, 2;
	mov.u32 	%r52, _ZZ14gpu_matrixmultPfS_S_iiiE2As;
	add.s32 	%r9, %r52, %r51;
	mov.u32 	%r53, _ZZ14gpu_matrixmultPfS_S_iiiE2Bs;
	add.s32 	%r10, %r53, %r51;
	and.b32  	%r11, %r1, 7;
	and.b32  	%r12, %r1, 2040;
	shl.b32 	%r54, %r2, 2;
	add.s32 	%r13, %r53, %r54;
	shl.b32 	%r14, %r1, 5;
	shl.b32 	%r55, %r8, 2;
	add.s32 	%r56, %r55, %r52;
	add.s32 	%r15, %r56, 16;
	shl.b32 	%r16, %r1, 2;
	cvta.to.global.u64 	%rd1, %rd3;
	cvta.to.global.u64 	%rd2, %rd4;
	mov.f32 	%f71, 0f00000000;
	mov.b32 	%r104, 0;
$L__BB0_12:
	setp.lt.u32 	%p9, %r1, 8;
	mul.lo.s32 	%r58, %r104, %r1;
	add.s32 	%r59, %r58, %r3;
	add.s32 	%r60, %r7, %r58;
	mul.wide.s32 	%rd14, %r60, 4;
	add.s64 	%rd15, %rd1, %rd14;
	ld.global.f32 	%f18, [%rd15];
	st.shared.f32 	[%r9], %f18;
	mad.lo.s32 	%r61, %r59, %r32, %r4;
	mul.wide.s32 	%rd16, %r61, 4;
	add.s64 	%rd17, %rd2, %rd16;
	ld.global.f32 	%f19, [%rd17];
	st.shared.f32 	[%r10], %f19;
	bar.sync 	0;
	mov.b32 	%r109, 0;
	@%p9 bra 	$L__BB0_15;
	and.b32  	%r62, %r1, -8;
	neg.s32 	%r107, %r62;
	mov.u32 	%r105, %r15;
	mov.u32 	%r106, %r13;
$L__BB0_14:
	.pragma "nounroll";
	ld.shared.f32 	%f20, [%r105+-16];
	ld.shared.f32 	%f21, [%r106];
	fma.rn.f32 	%f22, %f20, %f21, %f71;
	ld.shared.f32 	%f23, [%r105+-12];
	add.s32 	%r63, %r106, %r16;
	ld.shared.f32 	%f24, [%r63];
	fma.rn.f32 	%f25, %f23, %f24, %f22;
	ld.shared.f32 	%f26, [%r105+-8];
	add.s32 	%r64, %r63, %r16;
	ld.shared.f32 	%f27, [%r64];
	fma.rn.f32 	%f28, %f26, %f27, %f25;
	ld.shared.f32 	%f29, [%r105+-4];
	add.s32 	%r65, %r64, %r16;
	ld.shared.f32 	%f30, [%r65];
	fma.rn.f32 	%f31, %f29, %f30, %f28;
	ld.shared.f32 	%f32, [%r105];
	add.s32 	%r66, %r65, %r16;
	ld.shared.f32 	%f33, [%r66];
	fma.rn.f32 	%f34, %f32, %f33, %f31;
	ld.shared.f32 	%f35, [%r105+4];
	add.s32 	%r67, %r66, %r16;
	ld.shared.f32 	%f36, [%r67];
	fma.rn.f32 	%f37, %f35, %f36, %f34;
	ld.shared.f32 	%f38, [%r105+8];
	add.s32 	%r68, %r67, %r16;
	ld.shared.f32 	%f39, [%r68];
	fma.rn.f32 	%f40, %f38, %f39, %f37;
	ld.shared.f32 	%f41, [%r105+12];
	add.s32 	%r69, %r68, %r16;
	ld.shared.f32 	%f42, [%r69];
	fma.rn.f32 	%f71, %f41, %f42, %f40;
	add.s32 	%r107, %r107, 8;
	add.s32 	%r106, %r106, %r14;
	add.s32 	%r105, %r105, 32;
	setp.ne.s32 	%p10, %r107, 0;
	mov.u32 	%r109, %r12;
	@%p10 bra 	$L__BB0_14;
$L__BB0_15:
	setp.eq.s32 	%p11, %r11, 0;
	@%p11 bra 	$L__BB0_23;
	add.s32 	%r70, %r11, -1;
	setp.lt.u32 	%p12, %r70, 3;
	@%p12 bra 	$L__BB0_18;
	add.s32 	%r71, %r109, %r8;
	shl.b32 	%r72, %r71, 2;
	mov.u32 	%r73, _ZZ14gpu_matrixmultPfS_S_iiiE2As;
	add.s32 	%r74, %r73, %r72;
	ld.shared.f32 	%f44, [%r74];
	mad.lo.s32 	%r75, %r109, %r1, %r2;
	shl.b32 	%r76, %r75, 2;
	mov.u32 	%r77, _ZZ14gpu_matrixmultPfS_S_iiiE2Bs;
	add.s32 	%r78, %r77, %r76;
	ld.shared.f32 	%f45, [%r78];
	fma.rn.f32 	%f46, %f44, %f45, %f71;
	ld.shared.f32 	%f47, [%r74+4];
	add.s32 	%r79, %r78, %r16;
	ld.shared.f32 	%f48, [%r79];
	fma.rn.f32 	%f49, %f47, %f48, %f46;
	ld.shared.f32 	%f50, [%r74+8];
	add.s32 	%r80, %r79, %r16;
	ld.shared.f32 	%f51, [%r80];
	fma.rn.f32 	%f52, %f50, %f51, %f49;
	ld.shared.f32 	%f53, [%r74+12];
	add.s32 	%r81, %r80, %r16;
	ld.shared.f32 	%f54, [%r81];
	fma.rn.f32 	%f71, %f53, %f54, %f52;
	add.s32 	%r109, %r109, 4;
$L__BB0_18:
	and.b32  	%r82, %r1, 3;
	setp.eq.s32 	%p13, %r82, 0;
	@%p13 bra 	$L__BB0_23;
	setp.eq.s32 	%p14, %r82, 1;
	@%p14 bra 	$L__BB0_21;
	add.s32 	%r83, %r109, %r8;
	shl.b32 	%r84, %r83, 2;
	mov.u32 	%r85, _ZZ14gpu_matrixmultPfS_S_iiiE2As;
	add.s32 	%r86, %r85, %r84;
	ld.shared.f32 	%f56, [%r86];
	mad.lo.s32 	%r87, %r109, %r1, %r2;
	shl.b32 	%r88, %r87, 2;
	mov.u32 	%r89, _ZZ14gpu_matrixmultPfS_S_iiiE2Bs;
	add.s32 	%r90, %r89, %r88;
	ld.shared.f32 	%f57, [%r90];
	fma.rn.f32 	%f58, %f56, %f57, %f71;
	ld.shared.f32 	%f59, [%r86+4];
	add.s32 	%r91, %r90, %r16;
	ld.shared.f32 	%f60, [%r91];
	fma.rn.f32 	%f71, %f59, %f60, %f58;
	add.s32 	%r109, %r109, 2;
$L__BB0_21:
	and.b32  	%r92, %r1, 1;
	setp.eq.b32 	%p15, %r92, 1;
	not.pred 	%p16, %p15;
	@%p16 bra 	$L__BB0_23;
	add.s32 	%r93, %r109, %r8;
	shl.b32 	%r94, %r93, 2;
	mov.u32 	%r95, _ZZ14gpu_matrixmultPfS_S_iiiE2As;
	add.s32 	%r96, %r95, %r94;
	ld.shared.f32 	%f61, [%r96];
	mad.lo.s32 	%r97, %r109, %r1, %r2;
	shl.b32 	%r98, %r97, 2;
	mov.u32 	%r99, _ZZ14gpu_matrixmultPfS_S_iiiE2Bs;
	add.s32 	%r100, %r99, %r98;
	ld.shared.f32 	%f62, [%r100];
	fma.rn.f32 	%f71, %f61, %f62, %f71;
$L__BB0_23:
	bar.sync 	0;
	add.s32 	%r104, %r104, 1;
	setp.ne.s32 	%p17, %r104, %r6;
	@%p17 bra 	$L__BB0_12;
$L__BB0_24:
	mad.lo.s32 	%r101, %r32, %r39, %r4;
	cvta.to.global.u64 	%rd18, %rd5;
	mul.wide.u32 	%rd19, %r101, 4;
	add.s64 	%rd20, %rd18, %rd19;
	st.global.f32 	[%rd20], %f71;
$L__BB0_25:
	ret;

}


// ===== COMPILED SASS (sm_100) =====

	.target	sm_100

	.elftype	@"ET_EXEC"


//--------------------- .note.nv.tkinfo           --------------------------
	.section	.note.nv.tkinfo,"",@"SHT_NOTE"
	.sectionflags	@"SHF_NOTE_NV_TKINFO"
	.tkinfo
        /*0018*/ 	.word	0x00000002
        /*0030*/ 	.string	""
        /*0030*/ 	.string	"ptxas"
        /*0030*/ 	.string	"Cuda compilation tools, release 13.0, V13.0.88"
        /*0030*/ 	.string	"Build cuda_13.0.r13.0/compiler.36424714_0"
        /*0030*/ 	.string	"-arch sm_100 -m 64 "



//--------------------- .note.nv.cuinfo           --------------------------
	.section	.note.nv.cuinfo,"",@"SHT_NOTE"
	.sectionflags	@"SHF_NOTE_NV_CUINFO"
        /*0018*/ 	.short	0x0002
        /*001a*/ 	.short	0x0064
        /*001c*/ 	.short	0x0082
	.zero		2


//--------------------- .nv.info                  --------------------------
	.section	.nv.info,"",@"SHT_CUDA_INFO"
	.align	4


	//----- nvinfo : EIATTR_REGCOUNT
	.align		4
        /*0000*/ 	.byte	0x04, 0x2f
        /*0002*/ 	.short	(.L_6 - .L_5)
	.align		4
.L_5:
        /*0004*/ 	.word	index@(_Z14gpu_matrixmultPfS_S_iii)
        /*0008*/ 	.word	0x00000020


	//----- nvinfo : EIATTR_FRAME_SIZE
	.align		4
.L_6:
        /*000c*/ 	.byte	0x04, 0x11
        /*000e*/ 	.short	(.L_8 - .L_7)
	.align		4
.L_7:
        /*0010*/ 	.word	index@(_Z14gpu_matrixmultPfS_S_iii)
        /*0014*/ 	.word	0x00000000


	//----- nvinfo : EIATTR_MIN_STACK_SIZE
	.align		4
.L_8:
        /*0018*/ 	.byte	0x04, 0x12
        /*001a*/ 	.short	(.L_10 - .L_9)
	.align		4
.L_9:
        /*001c*/ 	.word	index@(_Z14gpu_matrixmultPfS_S_iii)
        /*0020*/ 	.word	0x00000000
.L_10:


//--------------------- .nv.compat                --------------------------
	.section	.nv.compat,"",@"SHT_CUDA_COMPAT_INFO"
	.align	4
        /*0000*/ 	.byte	0x02, 0x09, 0x00, 0x00, 0x02, 0x02, 0x01, 0x00, 0x02, 0x05, 0x05, 0x00, 0x03, 0x07, 0x01, 0x01
        /*0010*/ 	.byte	0x02, 0x03, 0x00, 0x00, 0x02, 0x06, 0x01, 0x00, 0x04, 0x0b, 0x08, 0x00, 0x09, 0x00, 0x00, 0x00
        /*0020*/ 	.byte	0x00, 0x00, 0x00, 0x00


//--------------------- .nv.info._Z14gpu_matrixmultPfS_S_iii --------------------------
	.section	.nv.info._Z14gpu_matrixmultPfS_S_iii,"",@"SHT_CUDA_INFO"
	.sectionflags	@""
	.align	4


	//----- nvinfo : EIATTR_CUDA_API_VERSION
	.align		4
        /*0000*/ 	.byte	0x04, 0x37
        /*0002*/ 	.short	(.L_12 - .L_11)
.L_11:
        /*0004*/ 	.word	0x00000082


	//----- nvinfo : EIATTR_KPARAM_INFO
	.align		4
.L_12:
        /*0008*/ 	.byte	0x04, 0x17
        /*000a*/ 	.short	(.L_14 - .L_13)
.L_13:
        /*000c*/ 	.word	0x00000000
        /*0010*/ 	.short	0x0005
        /*0012*/ 	.short	0x0020
        /*0014*/ 	.byte	0x00, 0xf0, 0x11, 0x00


	//----- nvinfo : EIATTR_KPARAM_INFO
	.align		4
.L_14:
        /*0018*/ 	.byte	0x04, 0x17
        /*001a*/ 	.short	(.L_16 - .L_15)
.L_15:
        /*001c*/ 	.word	0x00000000
        /*0020*/ 	.short	0x0004
        /*0022*/ 	.short	0x001c
        /*0024*/ 	.byte	0x00, 0xf0, 0x11, 0x00


	//----- nvinfo : EIATTR_KPARAM_INFO
	.align		4
.L_16:
        /*0028*/ 	.byte	0x04, 0x17
        /*002a*/ 	.short	(.L_18 - .L_17)
.L_17:
        /*002c*/ 	.word	0x00000000
        /*0030*/ 	.short	0x0003
        /*0032*/ 	.short	0x0018
        /*0034*/ 	.byte	0x00, 0xf0, 0x11, 0x00


	//----- nvinfo : EIATTR_KPARAM_INFO
	.align		4
.L_18:
        /*0038*/ 	.byte	0x04, 0x17
        /*003a*/ 	.short	(.L_20 - .L_19)
.L_19:
        /*003c*/ 	.word	0x00000000
        /*0040*/ 	.short	0x0002
        /*0042*/ 	.short	0x0010
        /*0044*/ 	.byte	0x00, 0xf5, 0x21, 0x00


	//----- nvinfo : EIATTR_KPARAM_INFO
	.align		4
.L_20:
        /*0048*/ 	.byte	0x04, 0x17
        /*004a*/ 	.short	(.L_22 - .L_21)
.L_21:
        /*004c*/ 	.word	0x00000000
        /*0050*/ 	.short	0x0001
        /*0052*/ 	.short	0x0008
        /*0054*/ 	.byte	0x00, 0xf5, 0x21, 0x00


	//----- nvinfo : EIATTR_KPARAM_INFO
	.align		4
.L_22:
        /*0058*/ 	.byte	0x04, 0x17
        /*005a*/ 	.short	(.L_24 - .L_23)
.L_23:
        /*005c*/ 	.word	0x00000000
        /*0060*/ 	.short	0x0000
        /*0062*/ 	.short	0x0000
        /*0064*/ 	.byte	0x00, 0xf5, 0x21, 0x00


	//----- nvinfo : EIATTR_SPARSE_MMA_MASK
	.align		4
.L_24:
        /*0068*/ 	.byte	0x03, 0x50
        /*006a*/ 	.short	0x0000


	//----- nvinfo : EIATTR_MAXREG_COUNT
	.align		4
        /*006c*/ 	.byte	0x03, 0x1b
        /*006e*/ 	.short	0x00ff


	//----- nvinfo : EIATTR_NUM_BARRIERS
	.align		4
        /*0070*/ 	.byte	0x02, 0x4c
        /*0072*/ 	.byte	0x01
	.zero		1


	//----- nvinfo : EIATTR_EXTERNS
	.align		4
        /*0074*/ 	.byte	0x04, 0x0f
        /*0076*/ 	.short	(.L_26 - .L_25)


	//   ....[0]....
	.align		4
.L_25:
        /*0078*/ 	.word	index@(vprintf)


	//----- nvinfo : EIATTR_MERCURY_ISA_VERSION
	.align		4
.L_26:
        /*007c*/ 	.byte	0x03, 0x5f
        /*007e*/ 	.short	0x0101


	//----- nvinfo : EIATTR_VRC_CTA_INIT_COUNT
	.align		4
        /*0080*/ 	.byte	0x02, 0x4a
	.zero		1
	.zero		1


	//----- nvinfo : EIATTR_SYSCALL_OFFSETS
	.align		4
        /*0084*/ 	.byte	0x04, 0x46
        /*0086*/ 	.short	(.L_28 - .L_27)


	//   ....[0]....
.L_27:
        /*0088*/ 	.word	0x000000c0


	//   ....[1]....
        /*008c*/ 	.word	0x000001f0


	//   ....[2]....
        /*0090*/ 	.word	0x00000420


	//   ....[3]....
        /*0094*/ 	.word	0x000005e0


	//   ....[4]....
        /*0098*/ 	.word	0x000007a0


	//----- nvinfo : EIATTR_EXIT_INSTR_OFFSETS
	.align		4
.L_28:
        /*009c*/ 	.byte	0x04, 0x1c
        /*009e*/ 	.short	(.L_30 - .L_29)


	//   ....[0]....
.L_29:
        /*00a0*/ 	.word	0x000000d0


	//   ....[1]....
        /*00a4*/ 	.word	0x00000200


	//   ....[2]....
        /*00a8*/ 	.word	0x00001360


	//----- nvinfo : EIATTR_CRS_STACK_SIZE
	.align		4
.L_30:
        /*00ac*/ 	.byte	0x04, 0x1e
        /*00ae*/ 	.short	(.L_32 - .L_31)
.L_31:
        /*00b0*/ 	.word	0x00000000


	//----- nvinfo : EIATTR_CBANK_PARAM_SIZE
	.align		4
.L_32:
        /*00b4*/ 	.byte	0x03, 0x19
        /*00b6*/ 	.short	0x0024


	//----- nvinfo : EIATTR_PARAM_CBANK
	.align		4
        /*00b8*/ 	.byte	0x04, 0x0a
        /*00ba*/ 	.short	(.L_34 - .L_33)
	.align		4
.L_33:
        /*00bc*/ 	.word	index@(.nv.constant0._Z14gpu_matrixmultPfS_S_iii)
        /*00c0*/ 	.short	0x0380
        /*00c2*/ 	.short	0x0024


	//----- nvinfo : EIATTR_SW_WAR
	.align		4
.L_34:
        /*00c4*/ 	.byte	0x04, 0x36
        /*00c6*/ 	.short	(.L_36 - .L_35)
.L_35:
        /*00c8*/ 	.word	0x00000008
.L_36:


//--------------------- .nv.callgraph             --------------------------
	.section	.nv.callgraph,"",@"SHT_CUDA_CALLGRAPH"
	.align	4
	.sectionentsize	8
	.align		4
        /*0000*/ 	.word	0x00000000
	.align		4
        /*0004*/ 	.word	0xffffffff
	.align		4
        /*0008*/ 	.word	index@(_Z14gpu_matrixmultPfS_S_iii)
	.align		4
        /*000c*/ 	.word	index@(vprintf)
	.align		4
        /*0010*/ 	.word	0x00000000
	.align		4
        /*0014*/ 	.word	0xfffffffe
	.align		4
        /*0018*/ 	.word	0x00000000
	.align		4
        /*001c*/ 	.word	0xfffffffd
	.align		4
        /*0020*/ 	.word	0x00000000
	.align		4
        /*0024*/ 	.word	0xfffffffc


//--------------------- .nv.constant4             --------------------------
	.section	.nv.constant4,"a",@progbits
	.align	8
	.align		8
.nv.constant4:
        /*0000*/ 	.dword	vprintf
	.align		8
        /*0008*/ 	.dword	$str$2
	.align		8
        /*0010*/ 	.dword	$str$3
	.align		8
        /*0018*/ 	.dword	$str$4
	.align		8
        /*0020*/ 	.dword	$str$5
	.align		8
        /*0028*/ 	.dword	$str$6


//--------------------- .text._Z14gpu_matrixmultPfS_S_iii --------------------------
	.section	.text._Z14gpu_matrixmultPfS_S_iii,"ax",@progbits
	.align	128
        .global         _Z14gpu_matrixmultPfS_S_iii
        .type           _Z14gpu_matrixmultPfS_S_iii,@function
        .size           _Z14gpu_matrixmultPfS_S_iii,(.L_x_15 - _Z14gpu_matrixmultPfS_S_iii)
        .other          _Z14gpu_matrixmultPfS_S_iii,@"STO_CUDA_ENTRY STV_DEFAULT"
_Z14gpu_matrixmultPfS_S_iii:
.text._Z14gpu_matrixmultPfS_S_iii:
[----:B------:R-:W0:Y:S08]  /*0000*/  LDC R1, c[0x0][0x37c] ;  /* 0x0000df00ff017b82 */ /* 0x000e300000000800 */
[----:B------:R-:W1:Y:S01]  /*0010*/  LDC R16, c[0x0][0x360] ;  /* 0x0000d800ff107b82 */ /* 0x000e620000000800 */
[----:B------:R-:W1:Y:S02]  /*0020*/  LDCU UR4, c[0x0][0x364] ;  /* 0x00006c80ff0477ac */ /* 0x000e640008000800 */
[----:B-1----:R-:W-:-:S13]  /*0030*/  ISETP.NE.AND P0, PT, R16, UR4, PT ;  /* 0x0000000410007c0c */ /* 0x002fda000bf05270 */
[----:B0-----:R-:W-:Y:S05]  /*0040*/  @!P0 BRA `(.L_x_0) ;  /* 0x0000000000248947 */ /* 0x001fea0003800000 */
[----:B------:R-:W-:Y:S01]  /*0050*/  MOV R0, 0x0 ;  /* 0x0000000000007802 */ /* 0x000fe20000000f00 */
[----:B------:R-:W0:Y:S01]  /*0060*/  LDCU.64 UR4, c[0x4][0x8] ;  /* 0x01000100ff0477ac */ /* 0x000e220008000a00 */
[----:B------:R-:W-:Y:S02]  /*0070*/  CS2R R6, SRZ ;  /* 0x0000000000067805 */ /* 0x000fe4000001ff00 */
[----:B------:R1:W2:Y:S01]  /*0080*/  LDC.64 R2, c[0x4][R0] ;  /* 0x0100000000027b82 */ /* 0x0002a20000000a00 */
[----:B0-----:R-:W-:Y:S02]  /*0090*/  IMAD.U32 R4, RZ, RZ, UR4 ;  /* 0x00000004ff047e24 */ /* 0x001fe4000f8e00ff */
[----:B-1----:R-:W-:-:S07]  /*00a0*/  IMAD.U32 R5, RZ, RZ, UR5 ;  /* 0x00000005ff057e24 */ /* 0x002fce000f8e00ff */
[----:B------:R-:W-:-:S07]  /*00b0*/  LEPC R20, `(.L_x_1) ;  /* 0x000000001014794e */ /* 0x000fce0000000000 */
[----:B--2---:R-:W-:Y:S05]  /*00c0*/  CALL.ABS.NOINC R2 ;  /* 0x0000000002007343 */ /* 0x004fea0003c00000 */
.L_x_1:
[----:B------:R-:W-:Y:S05]  /*00d0*/  EXIT ;  /* 0x000000000000794d */ /* 0x000fea0003800000 */
.L_x_0:
[----:B------:R-:W0:Y:S01]  /*00e0*/  S2R R23, SR_TID.Y ;  /* 0x0000000000177919 */ /* 0x000e220000002200 */
[----:B------:R-:W0:Y:S01]  /*00f0*/  S2UR UR5, SR_CTAID.Y ;  /* 0x00000000000579c3 */ /* 0x000e220000002600 */
[----:B------:R-:W1:Y:S01]  /*0100*/  LDCU.64 UR6, c[0x0][0x398] ;  /* 0x00007300ff0677ac */ /* 0x000e620008000a00 */
[----:B------:R-:W2:Y:S06]  /*0110*/  S2R R17, SR_TID.X ;  /* 0x0000000000117919 */ /* 0x000eac0000002100 */
[----:B------:R-:W2:Y:S01]  /*0120*/  S2UR UR4, SR_CTAID.X ;  /* 0x00000000000479c3 */ /* 0x000ea20000002500 */
[----:B0-----:R-:W-:-:S02]  /*0130*/  IMAD R18, R16, UR5, R23 ;  /* 0x0000000510127c24 */ /* 0x001fc4000f8e0217 */
[----:B--2---:R-:W-:-:S03]  /*0140*/  IMAD R19, R16, UR4, R17 ;  /* 0x0000000410137c24 */ /* 0x004fc6000f8e0211 */
[----:B-1----:R-:W-:Y:S02]  /*0150*/  ISETP.GT.AND P0, PT, R18, UR6, PT ;  /* 0x0000000612007c0c */ /* 0x002fe4000bf04270 */
[----:B------:R-:W-:-:S13]  /*0160*/  ISETP.LE.AND P1, PT, R19, UR7, PT ;  /* 0x0000000713007c0c */ /* 0x000fda000bf23270 */
[----:B------:R-:W-:Y:S05]  /*0170*/  @!P0 BRA P1, `(.L_x_2) ;  /* 0x0000000000248947 */ /* 0x000fea0000800000 */
[----:B------:R-:W-:Y:S01]  /*0180*/  MOV R0, 0x0 ;  /* 0x0000000000007802 */ /* 0x000fe20000000f00 */
[----:B------:R-:W0:Y:S01]  /*0190*/  LDCU.64 UR4, c[0x4][0x10] ;  /* 0x01000200ff0477ac */ /* 0x000e220008000a00 */
[----:B------:R-:W-:Y:S02]  /*01a0*/  CS2R R6, SRZ ;  /* 0x0000000000067805 */ /* 0x000fe4000001ff00 */
[----:B------:R1:W2:Y:S01]  /*01b0*/  LDC.64 R2, c[0x4][R0] ;  /* 0x0100000000027b82 */ /* 0x0002a20000000a00 */
[----:B0-----:R-:W-:Y:S01]  /*01c0*/  IMAD.U32 R4, RZ, RZ, UR4 ;  /* 0x00000004ff047e24 */ /* 0x001fe2000f8e00ff */
[----:B-1----:R-:W-:-:S07]  /*01d0*/  MOV R5, UR5 ;  /* 0x0000000500057c02 */ /* 0x002fce0008000f00 */
[----:B------:R-:W-:-:S07]  /*01e0*/  LEPC R20, `(.L_x_3) ;  /* 0x000000001014794e */ /* 0x000fce0000000000 */
[----:B--2---:R-:W-:Y:S05]  /*01f0*/  CALL.ABS.NOINC R2 ;  /* 0x0000000002007343 */ /* 0x004fea0003c00000 */
.L_x_3:
[----:B------:R-:W-:Y:S05]  /*0200*/  EXIT ;  /* 0x000000000000794d */ /* 0x000fea0003800000 */
.L_x_2:
[-C--:B------:R-:W-:Y:S01]  /*0210*/  IABS R4, R16.reuse ;  /* 0x0000001000047213 */ /* 0x080fe20000000000 */
[----:B------:R-:W0:Y:S01]  /*0220*/  LDC R6, c[0x0][0x3a0] ;  /* 0x0000e800ff067b82 */ /* 0x000e220000000800 */
[----:B------:R-:W-:Y:S02]  /*0230*/  IABS R7, R16 ;  /* 0x0000001000077213 */ /* 0x000fe40000000000 */
[----:B------:R-:W1:Y:S03]  /*0240*/  I2F.RP R0, R4 ;  /* 0x0000000400007306 */ /* 0x000e660000209400 */
[----:B------:R-:W-:-:S05]  /*0250*/  IMAD.MOV R7, RZ, RZ, -R7 ;  /* 0x000000ffff077224 */ /* 0x000fca00078e0a07 */
[----:B-1----:R-:W1:Y:S01]  /*0260*/  MUFU.RCP R0, R0 ;  /* 0x0000000000007308 */ /* 0x002e620000001000 */
[----:B0-----:R-:W-:Y:S01]  /*0270*/  ISETP.GE.AND P2, PT, R6, RZ, PT ;  /* 0x000000ff0600720c */ /* 0x001fe20003f46270 */
[----:B-1----:R-:W-:Y:S01]  /*0280*/  VIADD R2, R0, 0xffffffe ;  /* 0x0ffffffe00027836 */ /* 0x002fe20000000000 */
[----:B------:R-:W-:-:S05]  /*0290*/  IABS R0, R6 ;  /* 0x0000000600007213 */ /* 0x000fca0000000000 */
[----:B------:R0:W1:Y:S02]  /*02a0*/  F2I.FTZ.U32.TRUNC.NTZ R3, R2 ;  /* 0x0000000200037305 */ /* 0x000064000021f000 */
[----:B0-----:R-:W-:Y:S02]  /*02b0*/  HFMA2 R2, -RZ, RZ, 0, 0 ;  /* 0x00000000ff027431 */ /* 0x001fe400000001ff */
[----:B-1----:R-:W-:-:S04]  /*02c0*/  IMAD.MOV R5, RZ, RZ, -R3 ;  /* 0x000000ffff057224 */ /* 0x002fc800078e0a03 */
[----:B------:R-:W-:-:S04]  /*02d0*/  IMAD R5, R5, R4, RZ ;  /* 0x0000000405057224 */ /* 0x000fc800078e02ff */
[----:B------:R-:W-:-:S04]  /*02e0*/  IMAD.HI.U32 R3, R3, R5, R2 ;  /* 0x0000000503037227 */ /* 0x000fc800078e0002 */
[----:B------:R-:W-:Y:S02]  /*02f0*/  IMAD.MOV.U32 R2, RZ, RZ, R7 ;  /* 0x000000ffff027224 */ /* 0x000fe400078e0007 */
[----:B------:R-:W-:-:S04]  /*0300*/  IMAD.HI.U32 R3, R3, R0, RZ ;  /* 0x0000000003037227 */ /* 0x000fc800078e00ff */
[----:B------:R-:W-:-:S05]  /*0310*/  IMAD R3, R3, R2, R0 ;  /* 0x0000000203037224 */ /* 0x000fca00078e0200 */
[----:B------:R-:W-:-:S13]  /*0320*/  ISETP.GT.U32.AND P0, PT, R4, R3, PT ;  /* 0x000000030400720c */ /* 0x000fda0003f04070 */
[----:B------:R-:W-:Y:S01]  /*0330*/  @!P0 IMAD.IADD R3, R3, 0x1, -R4 ;  /* 0x0000000103038824 */ /* 0x000fe200078e0a04 */
[----:B------:R-:W-:-:S04]  /*0340*/  ISETP.NE.AND P0, PT, R16, RZ, PT ;  /* 0x000000ff1000720c */ /* 0x000fc80003f05270 */
[----:B------:R-:W-:-:S13]  /*0350*/  ISETP.GT.U32.AND P1, PT, R4, R3, PT ;  /* 0x000000030400720c */ /* 0x000fda0003f24070 */
[----:B------:R-:W-:-:S05]  /*0360*/  @!P1 IMAD.IADD R3, R3, 0x1, -R4 ;  /* 0x0000000103039824 */ /* 0x000fca00078e0a04 */
[----:B------:R-:W-:Y:S02]  /*0370*/  @!P2 IADD3 R3, PT, PT, -R3, RZ, RZ ;  /* 0x000000ff0303a210 */ /* 0x000fe40007ffe1ff */
[----:B------:R-:W-:-:S04]  /*0380*/  @!P0 LOP3.LUT R3, RZ, R16, RZ, 0x33, !PT ;  /* 0x00000010ff038212 */ /* 0x000fc800078e33ff */
[----:B------:R-:W-:-:S13]  /*0390*/  ISETP.GE.AND P0, PT, R3, 0x1, PT ;  /* 0x000000010300780c */ /* 0x000fda0003f06270 */
[----:B------:R-:W-:Y:S05]  /*03a0*/  @!P0 BRA `(.L_x_4) ;  /* 0x0000000000208947 */ /* 0x000fea0003800000 */
        /* <DEDUP_REMOVED lines=8> */
.L_x_4:
[----:B------:R-:W0:Y:S01]  /*0430*/  I2F.U32.RP R0, R16 ;  /* 0x0000001000007306 */ /* 0x000e220000209000 */
[----:B------:R-:W1:Y:S01]  /*0440*/  LDCU UR4, c[0x0][0x39c] ;  /* 0x00007380ff0477ac */ /* 0x000e620008000800 */
[----:B------:R-:W-:-:S06]  /*0450*/  ISETP.NE.U32.AND P1, PT, R16, RZ, PT ;  /* 0x000000ff1000720c */ /* 0x000fcc0003f25070 */
[----:B0-----:R-:W0:Y:S02]  /*0460*/  MUFU.RCP R0, R0 ;  /* 0x0000000000007308 */ /* 0x001e240000001000 */
[----:B0-----:R-:W-:-:S06]  /*0470*/  VIADD R2, R0, 0xffffffe ;  /* 0x0ffffffe00027836 */ /* 0x001fcc0000000000 */
[----:B------:R0:W2:Y:S02]  /*0480*/  F2I.FTZ.U32.TRUNC.NTZ R3, R2 ;  /* 0x0000000200037305 */ /* 0x0000a4000021f000 */
[----:B0-----:R-:W-:Y:S01]  /*0490*/  IMAD.MOV.U32 R2, RZ, RZ, RZ ;  /* 0x000000ffff027224 */ /* 0x001fe200078e00ff */
[----:B--2---:R-:W-:-:S05]  /*04a0*/  IADD3 R5, PT, PT, RZ, -R3, RZ ;  /* 0x80000003ff057210 */ /* 0x004fca0007ffe0ff */
[----:B------:R-:W-:-:S04]  /*04b0*/  IMAD R5, R5, R16, RZ ;  /* 0x0000001005057224 */ /* 0x000fc800078e02ff */
[----:B------:R-:W-:-:S06]  /*04c0*/  IMAD.HI.U32 R3, R3, R5, R2 ;  /* 0x0000000503037227 */ /* 0x000fcc00078e0002 */
[----:B-1----:R-:W-:-:S04]  /*04d0*/  IMAD.HI.U32 R3, R3, UR4, RZ ;  /* 0x0000000403037c27 */ /* 0x002fc8000f8e00ff */
[----:B------:R-:W-:-:S04]  /*04e0*/  IMAD.MOV R3, RZ, RZ, -R3 ;  /* 0x000000ffff037224 */ /* 0x000fc800078e0a03 */
[----:B------:R-:W-:-:S05]  /*04f0*/  IMAD R3, R16, R3, UR4 ;  /* 0x0000000410037e24 */ /* 0x000fca000f8e0203 */
[----:B------:R-:W-:-:S13]  /*0500*/  ISETP.GE.U32.AND P0, PT, R3, R16, PT ;  /* 0x000000100300720c */ /* 0x000fda0003f06070 */
[----:B------:R-:W-:-:S04]  /*0510*/  @P0 IADD3 R3, PT, PT, R3, -R16, RZ ;  /* 0x8000001003030210 */ /* 0x000fc80007ffe0ff */
[----:B------:R-:W-:-:S13]  /*0520*/  ISETP.GE.U32.AND P0, PT, R3, R16, PT ;  /* 0x000000100300720c */ /* 0x000fda0003f06070 */
[----:B------:R-:W-:Y:S01]  /*0530*/  @P0 IMAD.IADD R3, R3, 0x1, -R16 ;  /* 0x0000000103030824 */ /* 0x000fe200078e0a10 */
[----:B------:R-:W-:-:S04]  /*0540*/  @!P1 LOP3.LUT R3, RZ, R16, RZ, 0x33, !PT ;  /* 0x00000010ff039212 */ /* 0x000fc800078e33ff */
[----:B------:R-:W-:-:S13]  /*0550*/  ISETP.NE.AND P0, PT, R3, RZ, PT ;  /* 0x000000ff0300720c */ /* 0x000fda0003f05270 */
[----:B------:R-:W-:Y:S05]  /*0560*/  @!P0 BRA `(.L_x_5) ;  /* 0x0000000000208947 */ /* 0x000fea0003800000 */
        /* <DEDUP_REMOVED lines=8> */
.L_x_5:
[----:B------:R-:W0:Y:S01]  /*05f0*/  I2F.U32.RP R4, R16 ;  /* 0x0000001000047306 */ /* 0x000e220000209000 */
[----:B------:R-:W1:Y:S01]  /*0600*/  LDCU UR4, c[0x0][0x398] ;  /* 0x00007300ff0477ac */ /* 0x000e620008000800 */
[----:B------:R-:W-:-:S06]  /*0610*/  ISETP.NE.U32.AND P1, PT, R16, RZ, PT ;  /* 0x000000ff1000720c */ /* 0x000fcc0003f25070 */
[----:B0-----:R-:W0:Y:S02]  /*0620*/  MUFU.RCP R4, R4 ;  /* 0x0000000400047308 */ /* 0x001e240000001000 */
[----:B0-----:R-:W-:-:S06]  /*0630*/  VIADD R2, R4, 0xffffffe ;  /* 0x0ffffffe04027836 */ /* 0x001fcc0000000000 */
[----:B------:R0:W2:Y:S02]  /*0640*/  F2I.FTZ.U32.TRUNC.NTZ R3, R2 ;  /* 0x0000000200037305 */ /* 0x0000a4000021f000 */
[----:B0-----:R-:W-:Y:S02]  /*0650*/  HFMA2 R2, -RZ, RZ, 0, 0 ;  /* 0x00000000ff027431 */ /* 0x001fe400000001ff */
[----:B--2---:R-:W-:-:S04]  /*0660*/  IMAD.MOV R5, RZ, RZ, -R3 ;  /* 0x000000ffff057224 */ /* 0x004fc800078e0a03 */
[----:B------:R-:W-:-:S04]  /*0670*/  IMAD R5, R5, R16, RZ ;  /* 0x0000001005057224 */ /* 0x000fc800078e02ff */
[----:B------:R-:W-:-:S06]  /*0680*/  IMAD.HI.U32 R0, R3, R5, R2 ;  /* 0x0000000503007227 */ /* 0x000fcc00078e0002 */
[----:B-1----:R-:W-:-:S04]  /*0690*/  IMAD.HI.U32 R0, R0, UR4, RZ ;  /* 0x0000000400007c27 */ /* 0x002fc8000f8e00ff */
[----:B------:R-:W-:-:S04]  /*06a0*/  IMAD.MOV R3, RZ, RZ, -R0 ;  /* 0x000000ffff037224 */ /* 0x000fc800078e0a00 */
[----:B------:R-:W-:-:S05]  /*06b0*/  IMAD R3, R16, R3, UR4 ;  /* 0x0000000410037e24 */ /* 0x000fca000f8e0203 */
[----:B------:R-:W-:-:S13]  /*06c0*/  ISETP.GE.U32.AND P0, PT, R3, R16, PT ;  /* 0x000000100300720c */ /* 0x000fda0003f06070 */
[----:B------:R-:W-:-:S05]  /*06d0*/  @P0 IMAD.IADD R3, R3, 0x1, -R16 ;  /* 0x0000000103030824 */ /* 0x000fca00078e0a10 */
[----:B------:R-:W-:-:S13]  /*06e0*/  ISETP.GE.U32.AND P0, PT, R3, R16, PT ;  /* 0x000000100300720c */ /* 0x000fda0003f06070 */
[-C--:B------:R-:W-:Y:S02]  /*06f0*/  @P0 IADD3 R3, PT, PT, R3, -R16.reuse, RZ ;  /* 0x8000001003030210 */ /* 0x080fe40007ffe0ff */
[----:B------:R-:W-:-:S04]  /*0700*/  @!P1 LOP3.LUT R3, RZ, R16, RZ, 0x33, !PT ;  /* 0x00000010ff039212 */ /* 0x000fc800078e33ff */
[----:B------:R-:W-:-:S13]  /*0710*/  ISETP.NE.AND P0, PT, R3, RZ, PT ;  /* 0x000000ff0300720c */ /* 0x000fda0003f05270 */
        /* <DEDUP_REMOVED lines=9> */
.L_x_6:
[-C--:B------:R-:W-:Y:S01]  /*07b0*/  IABS R0, R16.reuse ;  /* 0x0000001000007213 */ /* 0x080fe20000000000 */
[----:B------:R-:W0:Y:S01]  /*07c0*/  LDC R7, c[0x0][0x3a0] ;  /* 0x0000e800ff077b82 */ /* 0x000e220000000800 */
[----:B------:R-:W-:Y:S01]  /*07d0*/  IABS R6, R16 ;  /* 0x0000001000067213 */ /* 0x000fe20000000000 */
[----:B------:R-:W-:Y:S01]  /*07e0*/  IMAD.MOV.U32 R20, RZ, RZ, RZ ;  /* 0x000000ffff147224 */ /* 0x000fe200078e00ff */
[----:B------:R-:W1:Y:S03]  /*07f0*/  I2F.RP R4, R0 ;  /* 0x0000000000047306 */ /* 0x000e660000209400 */
[----:B------:R-:W-:Y:S02]  /*0800*/  IMAD.MOV R6, RZ, RZ, -R6 ;  /* 0x000000ffff067224 */ /* 0x000fe400078e0a06 */
[----:B------:R-:W2:Y:S03]  /*0810*/  LDC.64 R10, c[0x0][0x358] ;  /* 0x0000d600ff0a7b82 */ /* 0x000ea60000000a00 */
[----:B-1----:R-:W1:Y:S02]  /*0820*/  MUFU.RCP R4, R4 ;  /* 0x0000000400047308 */ /* 0x002e640000001000 */
[----:B-1----:R-:W-:-:S02]  /*0830*/  IADD3 R2, PT, PT, R4, 0xffffffe, RZ ;  /* 0x0ffffffe04027810 */ /* 0x002fc40007ffe0ff */
[----:B0-----:R-:W-:-:S04]  /*0840*/  IABS R4, R7 ;  /* 0x0000000700047213 */ /* 0x001fc80000000000 */
[----:B------:R0:W1:Y:S02]  /*0850*/  F2I.FTZ.U32.TRUNC.NTZ R3, R2 ;  /* 0x0000000200037305 */ /* 0x000064000021f000 */
[----:B0-----:R-:W-:Y:S01]  /*0860*/  MOV R2, RZ ;  /* 0x000000ff00027202 */ /* 0x001fe20000000f00 */
        /* <DEDUP_REMOVED lines=8> */
[----:B------:R-:W-:Y:S02]  /*08f0*/  @!P2 IADD3 R5, PT, PT, R5, 0x1, RZ ;  /* 0x000000010505a810 */ /* 0x000fe40007ffe0ff */
[C---:B------:R-:W-:Y:S02]  /*0900*/  ISETP.NE.AND P2, PT, R16.reuse, RZ, PT ;  /* 0x000000ff1000720c */ /* 0x040fe40003f45270 */
[----:B------:R-:W-:Y:S02]  /*0910*/  ISETP.GE.U32.AND P1, PT, R3, R0, PT ;  /* 0x000000000300720c */ /* 0x000fe40003f26070 */
[----:B------:R-:W-:-:S04]  /*0920*/  LOP3.LUT R0, R16, R7, RZ, 0x3c, !PT ;  /* 0x0000000710007212 */ /* 0x000fc800078e3cff */
[----:B------:R-:W-:-:S07]  /*0930*/  ISETP.GE.AND P0, PT, R0, RZ, PT ;  /* 0x000000ff0000720c */ /* 0x000fce0003f06270 */
[----:B------:R-:W-:-:S04]  /*0940*/  @P1 VIADD R5, R5, 0x1 ;  /* 0x0000000105051836 */ /* 0x000fc80000000000 */
[----:B------:R-:W-:-:S05]  /*0950*/  IMAD.MOV.U32 R0, RZ, RZ, R5 ;  /* 0x000000ffff007224 */ /* 0x000fca00078e0005 */
[----:B------:R-:W-:Y:S02]  /*0960*/  @!P0 IADD3 R0, PT, PT, -R0, RZ, RZ ;  /* 0x000000ff00008210 */ /* 0x000fe40007ffe1ff */
[----:B------:R-:W-:-:S04]  /*0970*/  @!P2 LOP3.LUT R0, RZ, R16, RZ, 0x33, !PT ;  /* 0x00000010ff00a212 */ /* 0x000fc800078e33ff */
[----:B------:R-:W-:-:S13]  /*0980*/  ISETP.GE.AND P0, PT, R0, 0x1, PT ;  /* 0x000000010000780c */ /* 0x000fda0003f06270 */
[----:B--2---:R-:W-:Y:S05]  /*0990*/  @!P0 BRA `(.L_x_7) ;  /* 0x0000000800548947 */ /* 0x004fea0003800000 */
[----:B------:R-:W0:Y:S01]  /*09a0*/  S2UR UR6, SR_CgaCtaId ;  /* 0x00000000000679c3 */ /* 0x000e220000008800 */
[----:B------:R-:W-:Y:S01]  /*09b0*/  UMOV UR4, 0x400 ;  /* 0x0000040000047882 */ /* 0x000fe20000000000 */
[----:B------:R-:W-:Y:S01]  /*09c0*/  IMAD R6, R16, R23, RZ ;  /* 0x0000001710067224 */ /* 0x000fe200078e02ff */
[----:B------:R-:W-:Y:S01]  /*09d0*/  UIADD3 UR5, UPT, UPT, UR4, 0x1000, URZ ;  /* 0x0000100004057890 */ /* 0x000fe2000fffe0ff */
[--C-:B------:R-:W-:Y:S01]  /*09e0*/  IMAD R7, R18, R7, R17.reuse ;  /* 0x0000000712077224 */ /* 0x100fe200078e0211 */
[----:B------:R-:W-:Y:S01]  /*09f0*/  LOP3.LUT R21, R16, 0x7, RZ, 0xc0, !PT ;  /* 0x0000000710157812 */ /* 0x000fe200078ec0ff */
[----:B------:R-:W-:Y:S01]  /*0a00*/  IMAD.IADD R13, R6, 0x1, R17 ;  /* 0x00000001060d7824 */ /* 0x000fe200078e0211 */
[----:B------:R-:W-:Y:S01]  /*0a10*/  LOP3.LUT R8, R16, 0x7f8, RZ, 0xc0, !PT ;  /* 0x000007f810087812 */ /* 0x000fe200078ec0ff */
[----:B------:R-:W-:Y:S01]  /*0a20*/  IMAD.MOV.U32 R9, RZ, RZ, RZ ;  /* 0x000000ffff097224 */ /* 0x000fe200078e00ff */
[----:B------:R-:W-:Y:S01]  /*0a30*/  MOV R20, RZ ;  /* 0x000000ff00147202 */ /* 0x000fe20000000f00 */
[----:B0-----:R-:W-:-:S02]  /*0a40*/  ULEA UR4, UR6, UR4, 0x18 ;  /* 0x0000000406047291 */ /* 0x001fc4000f8ec0ff */
[----:B------:R-:W-:-:S04]  /*0a50*/  ULEA UR5, UR6, UR5, 0x18 ;  /* 0x0000000506057291 */ /* 0x000fc8000f8ec0ff */
[----:B------:R-:W-:Y:S02]  /*0a60*/  LEA R14, R6, UR4, 0x2 ;  /* 0x00000004060e7c11 */ /* 0x000fe4000f8e10ff */
[C---:B------:R-:W-:Y:S02]  /*0a70*/  LEA R12, R13.reuse, UR4, 0x2 ;  /* 0x000000040d0c7c11 */ /* 0x040fe4000f8e10ff */
[----:B------:R-:W-:Y:S01]  /*0a80*/  LEA R13, R13, UR5, 0x2 ;  /* 0x000000050d0d7c11 */ /* 0x000fe2000f8e10ff */
[----:B------:R-:W-:Y:S01]  /*0a90*/  VIADD R14, R14, 0x10 ;  /* 0x000000100e0e7836 */ /* 0x000fe20000000000 */
[----:B------:R-:W-:-:S07]  /*0aa0*/  LEA R15, R17, UR5, 0x2 ;  /* 0x00000005110f7c11 */ /* 0x000fce000f8e10ff */
.L_x_13:
[----:B0-----:R-:W0:Y:S01]  /*0ab0*/  LDC.64 R4, c[0x0][0x380] ;  /* 0x0000e000ff047b82 */ /* 0x001e220000000a00 */
[----:B------:R-:W1:Y:S01]  /*0ac0*/  LDCU UR4, c[0x0][0x39c] ;  /* 0x00007380ff0477ac */ /* 0x000e620008000800 */
[----:B------:R-:W-:Y:S01]  /*0ad0*/  R2UR UR6, R10 ;  /* 0x000000000a0672ca */ /* 0x000fe200000e0000 */
[CC--:B------:R-:W-:Y:S01]  /*0ae0*/  IMAD R22, R16.reuse, R9.reuse, R23 ;  /* 0x0000000910167224 */ /* 0x0c0fe200078e0217 */
[C---:B------:R-:W-:Y:S01]  /*0af0*/  R2UR UR7, R11.reuse ;  /* 0x000000000b0772ca */ /* 0x040fe200000e0000 */
[----:B------:R-:W-:Y:S01]  /*0b00*/  IMAD R25, R16, R9, R7 ;  /* 0x0000000910197224 */ /* 0x000fe200078e0207 */
[----:B------:R-:W-:Y:S02]  /*0b10*/  R2UR UR8, R10 ;  /* 0x000000000a0872ca */ /* 0x000fe400000e0000 */
[----:B------:R-:W2:Y:S01]  /*0b20*/  LDC.64 R2, c[0x0][0x388] ;  /* 0x0000e200ff027b82 */ /* 0x000ea20000000a00 */
[----:B------:R-:W-:Y:S01]  /*0b30*/  R2UR UR9, R11 ;  /* 0x000000000b0972ca */ /* 0x000fe200000e0000 */
[----:B-1----:R-:W-:-:S02]  /*0b40*/  IMAD R27, R22, UR4, R19 ;  /* 0x00000004161b7c24 */ /* 0x002fc4000f8e0213 */
[----:B0-----:R-:W-:-:S06]  /*0b50*/  IMAD.WIDE R4, R25, 0x4, R4 ;  /* 0x0000000419047825 */ /* 0x001fcc00078e0204 */
[----:B------:R-:W3:Y:S01]  /*0b60*/  LDG.E R5, desc[UR6][R4.64] ;  /* 0x0000000604057981 */ /* 0x000ee2000c1e1900 */
[----:B--2---:R-:W-:-:S06]  /*0b70*/  IMAD.WIDE R2, R27, 0x4, R2 ;  /* 0x000000041b027825 */ /* 0x004fcc00078e0202 */
[----:B------:R-:W2:Y:S01]  /*0b80*/  LDG.E R2, desc[UR8][R2.64] ;  /* 0x0000000802027981 */ /* 0x000ea2000c1e1900 */
[----:B------:R-:W-:Y:S01]  /*0b90*/  ISETP.GE.U32.AND P1, PT, R16, 0x8, PT ;  /* 0x000000081000780c */ /* 0x000fe20003f26070 */
[----:B------:R-:W-:Y:S05]  /*0ba0*/  WARPSYNC.ALL ;  /* 0x0000000000007948 */ /* 0x000fea0003800000 */
[----:B------:R-:W-:Y:S01]  /*0bb0*/  IADD3 R9, PT, PT, R9, 0x1, RZ ;  /* 0x0000000109097810 */ /* 0x000fe20007ffe0ff */
[----:B------:R-:W-:-:S03]  /*0bc0*/  IMAD.MOV.U32 R25, RZ, RZ, RZ ;  /* 0x000000ffff197224 */ /* 0x000fc600078e00ff */
[----:B------:R-:W-:Y:S01]  /*0bd0*/  ISETP.NE.AND P0, PT, R9, R0, PT ;  /* 0x000000000900720c */ /* 0x000fe20003f05270 */
[----:B---3--:R0:W-:Y:S04]  /*0be0*/  STS [R12], R5 ;  /* 0x000000050c007388 */ /* 0x0081e80000000800 */
[----:B--2---:R0:W-:Y:S01]  /*0bf0*/  STS [R13], R2 ;  /* 0x000000020d007388 */ /* 0x0041e20000000800 */
[----:B------:R-:W-:Y:S06]  /*0c00*/  BAR.SYNC.DEFER_BLOCKING 0x0 ;  /* 0x0000000000007b1d */ /* 0x000fec0000010000 */
[----:B------:R-:W-:Y:S05]  /*0c10*/  @!P1 BRA `(.L_x_8) ;  /* 0x0000000000a49947 */ /* 0x000fea0003800000 */
[----:B------:R-:W-:Y:S01]  /*0c20*/  LOP3.LUT R4, R16, 0xfffffff8, RZ, 0xc0, !PT ;  /* 0xfffffff810047812 */ /* 0x000fe200078ec0ff */
[----:B0-----:R-:W-:Y:S01]  /*0c30*/  IMAD.MOV.U32 R2, RZ, RZ, R14 ;  /* 0x000000ffff027224 */ /* 0x001fe200078e000e */
[----:B------:R-:W-:-:S03]  /*0c40*/  MOV R3, R15 ;  /* 0x0000000f00037202 */ /* 0x000fc60000000f00 */
[----:B------:R-:W-:-:S07]  /*0c50*/  IMAD.MOV R4, RZ, RZ, -R4 ;  /* 0x000000ffff047224 */ /* 0x000fce00078e0a04 */
.L_x_9:
[----:B------:R-:W-:Y:S01]  /*0c60*/  IMAD R25, R16, 0x4, R3 ;  /* 0x0000000410197824 */ /* 0x000fe200078e0203 */
[----:B------:R-:W-:Y:S01]  /*0c70*/  LDS R5, [R2+-0x10] ;  /* 0xfffff00002057984 */ /* 0x000fe20000000800 */
[----:B------:R-:W-:-:S03]  /*0c80*/  IADD3 R4, PT, PT, R4, 0x8, RZ ;  /* 0x0000000804047810 */ /* 0x000fc60007ffe0ff */
[----:B------:R0:W1:Y:S01]  /*0c90*/  LDS R22, [R3] ;  /* 0x0000000003167984 */ /* 0x0000620000000800 */
[----:B------:R-:W-:Y:S02]  /*0ca0*/  LEA R27, R16, R25, 0x2 ;  /* 0x00000019101b7211 */ /* 0x000fe400078e10ff */
[----:B------:R-:W-:Y:S01]  /*0cb0*/  ISETP.NE.AND P1, PT, R4, RZ, PT ;  /* 0x000000ff0400720c */ /* 0x000fe20003f25270 */
[----:B------:R-:W-:Y:S02]  /*0cc0*/  LDS R24, [R2+-0xc] ;  /* 0xfffff40002187984 */ /* 0x000fe40000000800 */
[C---:B------:R-:W-:Y:S02]  /*0cd0*/  IMAD R29, R16.reuse, 0x4, R27 ;  /* 0x00000004101d7824 */ /* 0x040fe400078e021b */
[----:B------:R-:W2:Y:S01]  /*0ce0*/  LDS R26, [R25] ;  /* 0x00000000191a7984 */ /* 0x000ea20000000800 */
[----:B0-----:R-:W-:-:S03]  /*0cf0*/  IMAD R3, R16, 0x20, R3 ;  /* 0x0000002010037824 */ /* 0x001fc600078e0203 */
[----:B------:R-:W-:Y:S04]  /*0d00*/  LDS R27, [R27] ;  /* 0x000000001b1b7984 */ /* 0x000fe80000000800 */
[----:B------:R-:W-:Y:S01]  /*0d10*/  LDS R25, [R2] ;  /* 0x0000000002197984 */ /* 0x000fe20000000800 */
[----:B-1----:R-:W-:-:S03]  /*0d20*/  FFMA R5, R5, R22, R20 ;  /* 0x0000001605057223 */ /* 0x002fc60000000014 */
[----:B------:R-:W0:Y:S04]  /*0d30*/  LDS R20, [R2+-0x8] ;  /* 0xfffff80002147984 */ /* 0x000e280000000800 */
[----:B------:R-:W-:Y:S01]  /*0d40*/  LDS R22, [R2+-0x4] ;  /* 0xfffffc0002167984 */ /* 0x000fe20000000800 */
[----:B--2---:R-:W-:Y:S01]  /*0d50*/  FFMA R5, R24, R26, R5 ;  /* 0x0000001a18057223 */ /* 0x004fe20000000005 */
[C---:B------:R-:W-:Y:S02]  /*0d60*/  IMAD R26, R16.reuse, 0x4, R29 ;  /* 0x00000004101a7824 */ /* 0x040fe400078e021d */
[----:B------:R1:W2:Y:S03]  /*0d70*/  LDS R24, [R29] ;  /* 0x000000001d187984 */ /* 0x0002a60000000800 */
[----:B------:R-:W-:Y:S01]  /*0d80*/  LEA R28, R16, R26, 0x2 ;  /* 0x0000001a101c7211 */ /* 0x000fe200078e10ff */
[----:B0-----:R-:W-:-:S04]  /*0d90*/  FFMA R5, R20, R27, R5 ;  /* 0x0000001b14057223 */ /* 0x001fc80000000005 */
[C---:B------:R-:W-:Y:S01]  /*0da0*/  IMAD R27, R16.reuse, 0x4, R28 ;  /* 0x00000004101b7824 */ /* 0x040fe200078e021c */
[----:B------:R-:W-:Y:S03]  /*0db0*/  LDS R20, [R2+0x4] ;  /* 0x0000040002147984 */ /* 0x000fe60000000800 */
[----:B-1----:R-:W-:Y:S02]  /*0dc0*/  IMAD R29, R16, 0x4, R27 ;  /* 0x00000004101d7824 */ /* 0x002fe400078e021b */
[----:B--2---:R-:W-:Y:S02]  /*0dd0*/  FFMA R22, R22, R24, R5 ;  /* 0x0000001816167223 */ /* 0x004fe40000000005 */
[----:B------:R-:W0:Y:S04]  /*0de0*/  LDS R24, [R26] ;  /* 0x000000001a187984 */ /* 0x000e280000000800 */
[----:B------:R-:W1:Y:S04]  /*0df0*/  LDS R5, [R28] ;  /* 0x000000001c057984 */ /* 0x000e680000000800 */
[----:B------:R-:W-:Y:S01]  /*0e00*/  LDS R29, [R29] ;  /* 0x000000001d1d7984 */ /* 0x000fe20000000800 */
[----:B0-----:R-:W-:-:S03]  /*0e10*/  FFMA R25, R25, R24, R22 ;  /* 0x0000001819197223 */ /* 0x001fc60000000016 */
[----:B------:R-:W-:Y:S01]  /*0e20*/  LDS R22, [R27] ;  /* 0x000000001b167984 */ /* 0x000fe20000000800 */
[----:B-1----:R-:W-:-:S03]  /*0e30*/  FFMA R5, R20, R5, R25 ;  /* 0x0000000514057223 */ /* 0x002fc60000000019 */
[----:B------:R-:W0:Y:S04]  /*0e40*/  LDS R24, [R2+0x8] ;  /* 0x0000080002187984 */ /* 0x000e280000000800 */
[----:B------:R1:W2:Y:S02]  /*0e50*/  LDS R20, [R2+0xc] ;  /* 0x00000c0002147984 */ /* 0x0002a40000000800 */
[----:B-1----:R-:W-:Y:S02]  /*0e60*/  VIADD R2, R2, 0x20 ;  /* 0x0000002002027836 */ /* 0x002fe40000000000 */
[----:B0-----:R-:W-:-:S04]  /*0e70*/  FFMA R5, R24, R22, R5 ;  /* 0x0000001618057223 */ /* 0x001fc80000000005 */
[----:B--2---:R-:W-:Y:S01]  /*0e80*/  FFMA R20, R20, R29, R5 ;  /* 0x0000001d14147223 */ /* 0x004fe20000000005 */
[----:B------:R-:W-:Y:S06]  /*0e90*/  @P1 BRA `(.L_x_9) ;  /* 0xfffffffc00701947 */ /* 0x000fec000383ffff */
[----:B------:R-:W-:-:S07]  /*0ea0*/  MOV R25, R8 ;  /* 0x0000000800197202 */ /* 0x000fce0000000f00 */
.L_x_8:
[----:B------:R-:W-:-:S13]  /*0eb0*/  ISETP.NE.AND P1, PT, R21, RZ, PT ;  /* 0x000000ff1500720c */ /* 0x000fda0003f25270 */
[----:B------:R-:W-:Y:S05]  /*0ec0*/  @!P1 BRA `(.L_x_10) ;  /* 0x0000000400009947 */ /* 0x000fea0003800000 */
[----:B0-----:R-:W-:-:S05]  /*0ed0*/  VIADD R2, R21, 0xffffffff ;  /* 0xffffffff15027836 */ /* 0x001fca0000000000 */
[----:B------:R-:W-:-:S13]  /*0ee0*/  ISETP.GE.U32.AND P1, PT, R2, 0x3, PT ;  /* 0x000000030200780c */ /* 0x000fda0003f26070 */
[----:B------:R-:W-:Y:S05]  /*0ef0*/  @!P1 BRA `(.L_x_11) ;  /* 0x0000000000649947 */ /* 0x000fea0003800000 */
[----:B------:R-:W0:Y:S01]  /*0f00*/  S2UR UR5, SR_CgaCtaId ;  /* 0x00000000000579c3 */ /* 0x000e220000008800 */
[----:B------:R-:W-:Y:S01]  /*0f10*/  UMOV UR4, 0x400 ;  /* 0x0000040000047882 */ /* 0x000fe20000000000 */
[----:B------:R-:W-:Y:S01]  /*0f20*/  IMAD.IADD R2, R6, 0x1, R25 ;  /* 0x0000000106027824 */ /* 0x000fe200078e0219 */
[----:B------:R-:W-:Y:S01]  /*0f30*/  UIADD3 UR6, UPT, UPT, UR4, 0x1000, URZ ;  /* 0x0000100004067890 */ /* 0x000fe2000fffe0ff */
[C---:B------:R-:W-:Y:S01]  /*0f40*/  IMAD R3, R25.reuse, R16, R17 ;  /* 0x0000001019037224 */ /* 0x040fe200078e0211 */
[----:B------:R-:W-:Y:S01]  /*0f50*/  IADD3 R25, PT, PT, R25, 0x4, RZ ;  /* 0x0000000419197810 */ /* 0x000fe20007ffe0ff */
[----:B0-----:R-:W-:Y:S02]  /*0f60*/  ULEA UR4, UR5, UR4, 0x18 ;  /* 0x0000000405047291 */ /* 0x001fe4000f8ec0ff */
[----:B------:R-:W-:-:S04]  /*0f70*/  ULEA UR6, UR5, UR6, 0x18 ;  /* 0x0000000605067291 */ /* 0x000fc8000f8ec0ff */
[----:B------:R-:W-:Y:S02]  /*0f80*/  LEA R2, R2, UR4, 0x2 ;  /* 0x0000000402027c11 */ /* 0x000fe4000f8e10ff */
[----:B------:R-:W-:-:S03]  /*0f90*/  LEA R5, R3, UR6, 0x2 ;  /* 0x0000000603057c11 */ /* 0x000fc6000f8e10ff */
[----:B------:R-:W-:Y:S01]  /*0fa0*/  LDS R3, [R2] ;  /* 0x0000000002037984 */ /* 0x000fe20000000800 */
[----:B------:R-:W-:-:S03]  /*0fb0*/  LEA R27, R16, R5, 0x2 ;  /* 0x00000005101b7211 */ /* 0x000fc600078e10ff */
[----:B------:R-:W0:Y:S02]  /*0fc0*/  LDS R4, [R5] ;  /* 0x0000000005047984 */ /* 0x000e240000000800 */
[C---:B------:R-:W-:Y:S02]  /*0fd0*/  IMAD R29, R16.reuse, 0x4, R27 ;  /* 0x00000004101d7824 */ /* 0x040fe400078e021b */
[----:B------:R-:W-:Y:S02]  /*0fe0*/  LDS R27, [R27] ;  /* 0x000000001b1b7984 */ /* 0x000fe40000000800 */
[----:B------:R-:W-:Y:S02]  /*0ff0*/  IMAD R26, R16, 0x4, R29 ;  /* 0x00000004101a7824 */ /* 0x000fe400078e021d */
[----:B------:R-:W-:Y:S04]  /*1000*/  LDS R22, [R29] ;  /* 0x000000001d167984 */ /* 0x000fe80000000800 */
[----:B------:R-:W-:Y:S04]  /*1010*/  LDS R24, [R2+0xc] ;  /* 0x00000c0002187984 */ /* 0x000fe80000000800 */
[----:B------:R-:W-:Y:S01]  /*1020*/  LDS R26, [R26] ;  /* 0x000000001a1a7984 */ /* 0x000fe20000000800 */
[----:B0-----:R-:W-:-:S03]  /*1030*/  FFMA R3, R3, R4, R20 ;  /* 0x0000000403037223 */ /* 0x001fc60000000014 */
[----:B------:R-:W0:Y:S04]  /*1040*/  LDS R4, [R2+0x4] ;  /* 0x0000040002047984 */ /* 0x000e280000000800 */
[----:B------:R-:W1:Y:S01]  /*1050*/  LDS R20, [R2+0x8] ;  /* 0x0000080002147984 */ /* 0x000e620000000800 */
[----:B0-----:R-:W-:-:S04]  /*1060*/  FFMA R3, R4, R27, R3 ;  /* 0x0000001b04037223 */ /* 0x001fc80000000003 */
[----:B-1----:R-:W-:-:S04]  /*1070*/  FFMA R20, R20, R22, R3 ;  /* 0x0000001614147223 */ /* 0x002fc80000000003 */
[----:B------:R-:W-:-:S07]  /*1080*/  FFMA R20, R24, R26, R20 ;  /* 0x0000001a18147223 */ /* 0x000fce0000000014 */
.L_x_11:
[----:B------:R-:W-:-:S13]  /*1090*/  LOP3.LUT P1, R2, R16, 0x3, RZ, 0xc0, !PT ;  /* 0x0000000310027812 */ /* 0x000fda000782c0ff */
[----:B------:R-:W-:Y:S05]  /*10a0*/  @!P1 BRA `(.L_x_10) ;  /* 0x0000000000889947 */ /* 0x000fea0003800000 */
[----:B------:R-:W-:Y:S02]  /*10b0*/  ISETP.NE.AND P1, PT, R2, 0x1, PT ;  /* 0x000000010200780c */ /* 0x000fe40003f25270 */
[----:B------:R-:W-:-:S04]  /*10c0*/  LOP3.LUT R3, R16, 0x1, RZ, 0xc0, !PT ;  /* 0x0000000110037812 */ /* 0x000fc800078ec0ff */
[----:B------:R-:W-:-:S07]  /*10d0*/  ISETP.NE.U32.AND P2, PT, R3, 0x1, PT ;  /* 0x000000010300780c */ /* 0x000fce0003f45070 */
[----:B------:R-:W-:Y:S06]  /*10e0*/  @!P1 BRA `(.L_x_12) ;  /* 0x0000000000449947 */ /* 0x000fec0003800000 */
[----:B------:R-:W0:Y:S01]  /*10f0*/  S2UR UR5, SR_CgaCtaId ;  /* 0x00000000000579c3 */ /* 0x000e220000008800 */
[----:B------:R-:W-:Y:S01]  /*1100*/  UMOV UR4, 0x400 ;  /* 0x0000040000047882 */ /* 0x000fe20000000000 */
[C---:B------:R-:W-:Y:S01]  /*1110*/  IMAD R3, R25.reuse, R16, R17 ;  /* 0x0000001019037224 */ /* 0x040fe200078e0211 */
[----:B------:R-:W-:Y:S01]  /*1120*/  UIADD3 UR6, UPT, UPT, UR4, 0x1000, URZ ;  /* 0x0000100004067890 */ /* 0x000fe2000fffe0ff */
[----:B------:R-:W-:Y:S01]  /*1130*/  IMAD.IADD R2, R6, 0x1, R25 ;  /* 0x0000000106027824 */ /* 0x000fe200078e0219 */
[----:B------:R-:W-:Y:S02]  /*1140*/  IADD3 R25, PT, PT, R25, 0x2, RZ ;  /* 0x0000000219197810 */ /* 0x000fe40007ffe0ff */
[----:B0-----:R-:W-:Y:S02]  /*1150*/  ULEA UR6, UR5, UR6, 0x18 ;  /* 0x0000000605067291 */ /* 0x001fe4000f8ec0ff */
[----:B------:R-:W-:-:S04]  /*1160*/  ULEA UR4, UR5, UR4, 0x18 ;  /* 0x0000000405047291 */ /* 0x000fc8000f8ec0ff */
[----:B------:R-:W-:Y:S02]  /*1170*/  LEA R5, R3, UR6, 0x2 ;  /* 0x0000000603057c11 */ /* 0x000fe4000f8e10ff */
[----:B------:R-:W-:-:S03]  /*1180*/  LEA R2, R2, UR4, 0x2 ;  /* 0x0000000402027c11 */ /* 0x000fc6000f8e10ff */
[----:B------:R-:W-:Y:S02]  /*1190*/  IMAD R22, R16, 0x4, R5 ;  /* 0x0000000410167824 */ /* 0x000fe400078e0205 */
[----:B------:R-:W-:Y:S04]  /*11a0*/  LDS R3, [R2] ;  /* 0x0000000002037984 */ /* 0x000fe80000000800 */
[----:B------:R-:W0:Y:S04]  /*11b0*/  LDS R5, [R5] ;  /* 0x0000000005057984 */ /* 0x000e280000000800 */
[----:B------:R-:W-:Y:S04]  /*11c0*/  LDS R4, [R2+0x4] ;  /* 0x0000040002047984 */ /* 0x000fe80000000800 */
[----:B------:R-:W1:Y:S01]  /*11d0*/  LDS R22, [R22] ;  /* 0x0000000016167984 */ /* 0x000e620000000800 */
[----:B0-----:R-:W-:-:S04]  /*11e0*/  FFMA R3, R3, R5, R20 ;  /* 0x0000000503037223 */ /* 0x001fc80000000014 */
[----:B-1----:R-:W-:-:S07]  /*11f0*/  FFMA R20, R4, R22, R3 ;  /* 0x0000001604147223 */ /* 0x002fce0000000003 */
.L_x_12:
[----:B------:R-:W-:Y:S05]  /*1200*/  @P2 BRA `(.L_x_10) ;  /* 0x0000000000302947 */ /* 0x000fea0003800000 */
[----:B------:R-:W0:Y:S01]  /*1210*/  S2UR UR5, SR_CgaCtaId ;  /* 0x00000000000579c3 */ /* 0x000e220000008800 */
[----:B------:R-:W-:Y:S01]  /*1220*/  UMOV UR4, 0x400 ;  /* 0x0000040000047882 */ /* 0x000fe20000000000 */
[----:B------:R-:W-:Y:S01]  /*1230*/  IMAD R3, R16, R25, R17 ;  /* 0x0000001910037224 */ /* 0x000fe200078e0211 */
[----:B------:R-:W-:Y:S01]  /*1240*/  UIADD3 UR6, UPT, UPT, UR4, 0x1000, URZ ;  /* 0x0000100004067890 */ /* 0x000fe2000fffe0ff */
[----:B------:R-:W-:-:S03]  /*1250*/  IMAD.IADD R2, R6, 0x1, R25 ;  /* 0x0000000106027824 */ /* 0x000fc600078e0219 */
[----:B0-----:R-:W-:Y:S02]  /*1260*/  ULEA UR6, UR5, UR6, 0x18 ;  /* 0x0000000605067291 */ /* 0x001fe4000f8ec0ff */
[----:B------:R-:W-:-:S04]  /*1270*/  ULEA UR4, UR5, UR4, 0x18 ;  /* 0x0000000405047291 */ /* 0x000fc8000f8ec0ff */
[----:B------:R-:W-:Y:S02]  /*1280*/  LEA R4, R3, UR6, 0x2 ;  /* 0x0000000603047c11 */ /* 0x000fe4000f8e10ff */
[----:B------:R-:W-:-:S04]  /*1290*/  LEA R2, R2, UR4, 0x2 ;  /* 0x0000000402027c11 */ /* 0x000fc8000f8e10ff */
[----:B------:R-:W-:Y:S04]  /*12a0*/  LDS R4, [R4] ;  /* 0x0000000004047984 */ /* 0x000fe80000000800 */
[----:B------:R-:W0:Y:S02]  /*12b0*/  LDS R3, [R2] ;  /* 0x0000000002037984 */ /* 0x000e240000000800 */
[----:B0-----:R-:W-:-:S07]  /*12c0*/  FFMA R20, R3, R4, R20 ;  /* 0x0000000403147223 */ /* 0x001fce0000000014 */
.L_x_10:
[----:B------:R-:W-:Y:S06]  /*12d0*/  BAR.SYNC.DEFER_BLOCKING 0x0 ;  /* 0x0000000000007b1d */ /* 0x000fec0000010000 */
[----:B------:R-:W-:Y:S05]  /*12e0*/  @P0 BRA `(.L_x_13) ;  /* 0xfffffff400f00947 */ /* 0x000fea000383ffff */
.L_x_7:
[----:B0-----:R-:W0:Y:S01]  /*12f0*/  LDC.64 R2, c[0x0][0x390] ;  /* 0x0000e400ff027b82 */ /* 0x001e220000000a00 */
[----:B------:R-:W1:Y:S01]  /*1300*/  LDCU UR4, c[0x0][0x39c] ;  /* 0x00007380ff0477ac */ /* 0x000e620008000800 */
[----:B------:R-:W-:Y:S02]  /*1310*/  R2UR UR6, R10 ;  /* 0x000000000a0672ca */ /* 0x000fe400000e0000 */
[----:B------:R-:W-:Y:S01]  /*1320*/  R2UR UR7, R11 ;  /* 0x000000000b0772ca */ /* 0x000fe200000e0000 */
[----:B-1----:R-:W-:-:S04]  /*1330*/  IMAD R19, R18, UR4, R19 ;  /* 0x0000000412137c24 */ /* 0x002fc8000f8e0213 */
[----:B0-----:R-:W-:-:S08]  /*1340*/  IMAD.WIDE.U32 R2, R19, 0x4, R2 ;  /* 0x0000000413027825 */ /* 0x001fd000078e0002 */
[----:B------:R-:W-:Y:S01]  /*1350*/  STG.E desc[UR6][R2.64], R20 ;  /* 0x0000001402007986 */ /* 0x000fe2000c101906 */
[----:B------:R-:W-:Y:S05]  /*1360*/  EXIT ;  /* 0x000000000000794d */ /* 0x000fea0003800000 */
.L_x_14:
[----:B------:R-:W-:-:S00]  /*1370*/  BRA `(.L_x_14) ;  /* 0xfffffffc00fc7947 */ /* 0x000fc0000383ffff */
[----:B------:R-:W-:-:S00]  /*1380*/  NOP ;  /* 0x0000000000007918 */ /* 0x000fc00000000000 */
[----:B------:R-:W-:-:S00]  /*1390*/  NOP ;  /* 0x0000000000007918 */ /* 0x000fc00000000000 */
[----:B------:R-:W-:-:S00]  /*13a0*/  NOP ;  /* 0x0000000000007918 */ /* 0x000fc00000000000 */
[----:B------:R-:W-:-:S00]  /*13b0*/  NOP ;  /* 0x0000000000007918 */ /* 0x000fc00000000000 */
[----:B------:R-:W-:-:S00]  /*13c0*/  NOP ;  /* 0x0000000000007918 */ /* 0x000fc00000000000 */
[----:B------:R-:W-:-:S00]  /*13d0*/  NOP ;  /* 0x0000000000007918 */ /* 0x000fc00000000000 */
[----:B------:R-:W-:-:S00]  /*13e0*/  NOP ;  /* 0x0000000000007918 */ /* 0x000fc00000000000 */
[----:B------:R-:W-:-:S00]  /*13f0*/  NOP ;  /* 0x0000000000007918 */ /* 0x000fc00000000000 */
.L_x_15:


//--------------------- .nv.global.init           --------------------------
	.section	.nv.global.init,"aw",@progbits
.nv.global.init:
	.type		$str$3,@object
	.size		$str$3,($str$2 - $str$3)
$str$3:
        /*0000*/ 	.byte	0x57, 0x65, 0x27, 0x72, 0x65, 0x20, 0x6e, 0x6f, 0x74, 0x20, 0x6e, 0x65, 0x65, 0x64, 0x65, 0x64
        /*0010*/ 	.byte	0x21, 0x0a, 0x00
	.type		$str$2,@object
	.size		$str$2,($str$6 - $str$2)
$str$2:
        /*0013*/ 	.byte	0x45, 0x72, 0x72, 0x6f, 0x72, 0x20, 0x2d, 0x20, 0x62, 0x6c, 0x6f, 0x63, 0x6b, 0x20, 0x69, 0x73
        /*0023*/ 	.byte	0x20, 0x6e, 0x6f, 0x74, 0x20, 0x73, 0x71, 0x75, 0x61, 0x72, 0x65, 0x21, 0x0a, 0x00
	.type		$str$6,@object
	.size		$str$6,($str$4 - $str$6)
$str$6:
        /*0031*/ 	.byte	0x57, 0x41, 0x52, 0x4e, 0x49, 0x4e, 0x47, 0x3a, 0x20, 0x6d, 0x61, 0x74, 0x72, 0x69, 0x78, 0x20
        /*0041*/ 	.byte	0x6e, 0x20, 0x64, 0x69, 0x6d, 0x65, 0x6e, 0x73, 0x69, 0x6f, 0x6e, 0x20, 0x69, 0x73, 0x20, 0x6e
        /*0051*/ 	.byte	0x6f, 0x74, 0x20, 0x61, 0x20, 0x70, 0x65, 0x72, 0x66, 0x65, 0x63, 0x74, 0x20, 0x6d, 0x75, 0x6c
        /*0061*/ 	.byte	0x74, 0x69, 0x70, 0x6c, 0x65, 0x20, 0x6f, 0x66, 0x20, 0x62, 0x6c, 0x6f, 0x63, 0x6b, 0x20, 0x77
        /*0071*/ 	.byte	0x69, 0x64, 0x74, 0x68, 0x21, 0x0a, 0x00
	.type		$str$4,@object
	.size		$str$4,($str$5 - $str$4)
$str$4:
        /*0078*/ 	.byte	0x57, 0x41, 0x52, 0x4e, 0x49, 0x4e, 0x47, 0x3a, 0x20, 0x6d, 0x61, 0x74, 0x72, 0x69, 0x78, 0x20
        /*0088*/ 	.byte	0x70, 0x20, 0x64, 0x69, 0x6d, 0x65, 0x6e, 0x73, 0x69, 0x6f, 0x6e, 0x20, 0x69, 0x73, 0x20, 0x6e
        /*0098*/ 	.byte	0x6f, 0x74, 0x20, 0x61, 0x20, 0x70, 0x65, 0x72, 0x66, 0x65, 0x63, 0x74, 0x20, 0x6d, 0x75, 0x6c
        /*00a8*/ 	.byte	0x74, 0x69, 0x70, 0x6c, 0x65, 0x20, 0x6f, 0x66, 0x20, 0x62, 0x6c, 0x6f, 0x63, 0x6b, 0x20, 0x77
        /*00b8*/ 	.byte	0x69, 0x64, 0x74, 0x68, 0x21, 0x0a, 0x00
	.type		$str$5,@object
	.size		$str$5,(.L_3 - $str$5)
$str$5:
        /*00bf*/ 	.byte	0x57, 0x41, 0x52, 0x4e, 0x49, 0x4e, 0x47, 0x3a, 0x20, 0x6d, 0x61, 0x74, 0x72, 0x69, 0x78, 0x20
        /*00cf*/ 	.byte	0x6d, 0x20, 0x64, 0x69, 0x6d, 0x65, 0x6e, 0x73, 0x69, 0x6f, 0x6e, 0x20, 0x69, 0x73, 0x20, 0x6e
        /*00df*/ 	.byte	0x6f, 0x74, 0x20, 0x61, 0x20, 0x70, 0x65, 0x72, 0x66, 0x65, 0x63, 0x74, 0x20, 0x6d, 0x75, 0x6c
        /*00ef*/ 	.byte	0x74, 0x69, 0x70, 0x6c, 0x65, 0x20, 0x6f, 0x66, 0x20, 0x62, 0x6c, 0x6f, 0x63, 0x6b, 0x20, 0x77
        /*00ff*/ 	.byte	0x69, 0x64, 0x74, 0x68, 0x21, 0x0a, 0x00
.L_3:


//--------------------- .nv.shared._Z14gpu_matrixmultPfS_S_iii --------------------------
	.section	.nv.shared._Z14gpu_matrixmultPfS_S_iii,"aw",@nobits
	.sectionflags	@""
	.align	4
.nv.shared._Z14gpu_matrixmultPfS_S_iii:
	.zero		9216


//--------------------- .nv.shared.reserved.0     --------------------------
	.section	.nv.shared.reserved.0,"aw",@nobits
	.weak		__nv_reservedSMEM_offset_0_alias
	.size		__nv_reservedSMEM_offset_0_alias, 0, 64
	.other		__nv_reservedSMEM_offset_0_alias,@"STO_CUDA_RESERVED_SHARED STV_DEFAULT"
__nv_reservedSMEM_offset_0_alias:
	.zero		0
	.zero		64


//--------------------- .nv.constant0._Z14gpu_matrixmultPfS_S_iii --------------------------
	.section	.nv.constant0._Z14gpu_matrixmultPfS_S_iii,"a",@progbits
	.sectionflags	@""
	.align	4
.nv.constant0._Z14gpu_matrixmultPfS_S_iii:
	.zero		932


//--------------------- SYMBOLS --------------------------

	.type		.nv.reservedSmem.offset0,@object
	.size		.nv.reservedSmem.offset0,0x4
	.type		.nv.reservedSmem.cap,@object
	.size		.nv.reservedSmem.cap,0x4
	.type		vprintf,@function
